//
// Generated by NVIDIA NVVM Compiler
//
// Compiler Build ID: CL-36424714
// Cuda compilation tools, release 13.0, V13.0.88
// Based on NVVM 20.0.0
//

.version 9.0
.target sm_100
.address_size 64

	// .globl	_Z6MatMoyPfS_i

.visible .entry _Z6MatMoyPfS_i(
	.param .u64 .ptr .align 1 _Z6MatMoyPfS_i_param_0,
	.param .u64 .ptr .align 1 _Z6MatMoyPfS_i_param_1,
	.param .u32 _Z6MatMoyPfS_i_param_2
)
{
	.reg .b32 	%r<19>;
	.reg .b32 	%f<9>;
	.reg .b64 	%rd<11>;

	ld.param.u64 	%rd1, [_Z6MatMoyPfS_i_param_0];
	ld.param.u64 	%rd2, [_Z6MatMoyPfS_i_param_1];
	ld.param.u32 	%r1, [_Z6MatMoyPfS_i_param_2];
	cvta.to.global.u64 	%rd3, %rd1;
	cvta.to.global.u64 	%rd4, %rd2;
	mov.u32 	%r2, %ctaid.x;
	mov.u32 	%r3, %ntid.x;
	mov.u32 	%r4, %tid.x;
	mad.lo.s32 	%r5, %r2, %r3, %r4;
	shr.u32 	%r6, %r1, 31;
	add.s32 	%r7, %r1, %r6;
	shr.s32 	%r8, %r7, 1;
	mul.lo.s32 	%r9, %r8, %r8;
	div.s32 	%r10, %r5, %r9;
	mul.lo.s32 	%r11, %r10, %r9;
	sub.s32 	%r12, %r5, %r11;
	div.s32 	%r13, %r12, %r8;
	rem.s32 	%r14, %r5, %r8;
	mad.lo.s32 	%r15, %r13, %r1, %r14;
	shl.b32 	%r16, %r15, 1;
	mul.lo.s32 	%r17, %r1, %r1;
	mad.lo.s32 	%r18, %r17, %r10, %r16;
	mul.wide.s32 	%rd5, %r18, 4;
	add.s64 	%rd6, %rd4, %rd5;
	ld.global.f32 	%f1, [%rd6];
	ld.global.f32 	%f2, [%rd6+4];
	add.f32 	%f3, %f1, %f2;
	mul.wide.s32 	%rd7, %r1, 4;
	add.s64 	%rd8, %rd6, %rd7;
	ld.global.f32 	%f4, [%rd8];
	add.f32 	%f5, %f3, %f4;
	ld.global.f32 	%f6, [%rd8+4];
	add.f32 	%f7, %f5, %f6;
	mul.f32 	%f8, %f7, 0f3E800000;
	mul.wide.s32 	%rd9, %r5, 4;
	add.s64 	%rd10, %rd3, %rd9;
	st.global.f32 	[%rd10], %f8;
	ret;

}


// ===== COMPILED SASS (sm_100) =====

	.target	sm_100

	.elftype	@"ET_EXEC"


//--------------------- .note.nv.tkinfo           --------------------------
	.section	.note.nv.tkinfo,"",@"SHT_NOTE"
	.sectionflags	@"SHF_NOTE_NV_TKINFO"
	.tkinfo
        /*0018*/ 	.word	0x00000002
        /*0030*/ 	.string	""
        /*0030*/ 	.string	"ptxas"
        /*0030*/ 	.string	"Cuda compilation tools, release 13.0, V13.0.88"
        /*0030*/ 	.string	"Build cuda_13.0.r13.0/compiler.36424714_0"
        /*0030*/ 	.string	"-arch sm_100 -m 64 "



//--------------------- .note.nv.cuinfo           --------------------------
	.section	.note.nv.cuinfo,"",@"SHT_NOTE"
	.sectionflags	@"SHF_NOTE_NV_CUINFO"
        /*0018*/ 	.short	0x0002
        /*001a*/ 	.short	0x0064
        /*001c*/ 	.short	0x0082
	.zero		2


//--------------------- .nv.info                  --------------------------
	.section	.nv.info,"",@"SHT_CUDA_INFO"
	.align	4


	//----- nvinfo : EIATTR_REGCOUNT
	.align		4
        /*0000*/ 	.byte	0x04, 0x2f
        /*0002*/ 	.short	(.L_1 - .L_0)
	.align		4
.L_0:
        /*0004*/ 	.word	index@(_Z6MatMoyPfS_i)
        /*0008*/ 	.word	0x00000010


	//----- nvinfo : EIATTR_FRAME_SIZE
	.align		4
.L_1:
        /*000c*/ 	.byte	0x04, 0x11
        /*000e*/ 	.short	(.L_3 - .L_2)
	.align		4
.L_2:
        /*0010*/ 	.word	index@(_Z6MatMoyPfS_i)
        /*0014*/ 	.word	0x00000000


	//----- nvinfo : EIATTR_MIN_STACK_SIZE
	.align		4
.L_3:
        /*0018*/ 	.byte	0x04, 0x12
        /*001a*/ 	.short	(.L_5 - .L_4)
	.align		4
.L_4:
        /*001c*/ 	.word	index@(_Z6MatMoyPfS_i)
        /*0020*/ 	.word	0x00000000
.L_5:


//--------------------- .nv.compat                --------------------------
	.section	.nv.compat,"",@"SHT_CUDA_COMPAT_INFO"
	.align	4
        /*0000*/ 	.byte	0x02, 0x09, 0x00, 0x00, 0x02, 0x02, 0x01, 0x00, 0x02, 0x05, 0x05, 0x00, 0x03, 0x07, 0x01, 0x01
        /*0010*/ 	.byte	0x02, 0x03, 0x00, 0x00, 0x02, 0x06, 0x01, 0x00, 0x04, 0x0b, 0x08, 0x00, 0x09, 0x00, 0x00, 0x00
        /*0020*/ 	.byte	0x00, 0x00, 0x00, 0x00


//--------------------- .nv.info._Z6MatMoyPfS_i   --------------------------
	.section	.nv.info._Z6MatMoyPfS_i,"",@"SHT_CUDA_INFO"
	.sectionflags	@""
	.align	4


	//----- nvinfo : EIATTR_CUDA_API_VERSION
	.align		4
        /*0000*/ 	.byte	0x04, 0x37
        /*0002*/ 	.short	(.L_7 - .L_6)
.L_6:
        /*0004*/ 	.word	0x00000082


	//----- nvinfo : EIATTR_KPARAM_INFO
	.align		4
.L_7:
        /*0008*/ 	.byte	0x04, 0x17
        /*000a*/ 	.short	(.L_9 - .L_8)
.L_8:
        /*000c*/ 	.word	0x00000000
        /*0010*/ 	.short	0x0002
        /*0012*/ 	.short	0x0010
        /*0014*/ 	.byte	0x00, 0xf0, 0x11, 0x00


	//----- nvinfo : EIATTR_KPARAM_INFO
	.align		4
.L_9:
        /*0018*/ 	.byte	0x04, 0x17
        /*001a*/ 	.short	(.L_11 - .L_10)
.L_10:
        /*001c*/ 	.word	0x00000000
        /*0020*/ 	.short	0x0001
        /*0022*/ 	.short	0x0008
        /*0024*/ 	.byte	0x00, 0xf5, 0x21, 0x00


	//----- nvinfo : EIATTR_KPARAM_INFO
	.align		4
.L_11:
        /*0028*/ 	.byte	0x04, 0x17
        /*002a*/ 	.short	(.L_13 - .L_12)
.L_12:
        /*002c*/ 	.word	0x00000000
        /*0030*/ 	.short	0x0000
        /*0032*/ 	.short	0x0000
        /*0034*/ 	.byte	0x00, 0xf5, 0x21, 0x00


	//----- nvinfo : EIATTR_SPARSE_MMA_MASK
	.align		4
.L_13:
        /*0038*/ 	.byte	0x03, 0x50
        /*003a*/ 	.short	0x0000


	//----- nvinfo : EIATTR_MAXREG_COUNT
	.align		4
        /*003c*/ 	.byte	0x03, 0x1b
        /*003e*/ 	.short	0x00ff


	//----- nvinfo : EIATTR_MERCURY_ISA_VERSION
	.align		4
        /*0040*/ 	.byte	0x03, 0x5f
        /*0042*/ 	.short	0x0101


	//----- nvinfo : EIATTR_VRC_CTA_INIT_COUNT
	.align		4
        /*0044*/ 	.byte	0x02, 0x4a
	.zero		1
	.zero		1


	//----- nvinfo : EIATTR_EXIT_INSTR_OFFSETS
	.align		4
        /*0048*/ 	.byte	0x04, 0x1c
        /*004a*/ 	.short	(.L_15 - .L_14)


	//   ....[0]....
.L_14:
        /*004c*/ 	.word	0x00000590


	//----- nvinfo : EIATTR_CBANK_PARAM_SIZE
	.align		4
.L_15:
        /*0050*/ 	.byte	0x03, 0x19
        /*0052*/ 	.short	0x0014


	//----- nvinfo : EIATTR_PARAM_CBANK
	.align		4
        /*0054*/ 	.byte	0x04, 0x0a
        /*0056*/ 	.short	(.L_17 - .L_16)
	.align		4
.L_16:
        /*0058*/ 	.word	index@(.nv.constant0._Z6MatMoyPfS_i)
        /*005c*/ 	.short	0x0380
        /*005e*/ 	.short	0x0014


	//----- nvinfo : EIATTR_SW_WAR
	.align		4
.L_17:
        /*0060*/ 	.byte	0x04, 0x36
        /*0062*/ 	.short	(.L_19 - .L_18)
.L_18:
        /*0064*/ 	.word	0x00000008
.L_19:


//--------------------- .nv.callgraph             --------------------------
	.section	.nv.callgraph,"",@"SHT_CUDA_CALLGRAPH"
	.align	4
	.sectionentsize	8
	.align		4
        /*0000*/ 	.word	0x00000000
	.align		4
        /*0004*/ 	.word	0xffffffff
	.align		4
        /*0008*/ 	.word	0x00000000
	.align		4
        /*000c*/ 	.word	0xfffffffe
	.align		4
        /*0010*/ 	.word	0x00000000
	.align		4
        /*0014*/ 	.word	0xfffffffd
	.align		4
        /*0018*/ 	.word	0x00000000
	.align		4
        /*001c*/ 	.word	0xfffffffc


//--------------------- .text._Z6MatMoyPfS_i      --------------------------
	.section	.text._Z6MatMoyPfS_i,"ax",@progbits
	.align	128
        .global         _Z6MatMoyPfS_i
        .type           _Z6MatMoyPfS_i,@function
        .size           _Z6MatMoyPfS_i,(.L_x_1 - _Z6MatMoyPfS_i)
        .other          _Z6MatMoyPfS_i,@"STO_CUDA_ENTRY STV_DEFAULT"
_Z6MatMoyPfS_i:
.text._Z6MatMoyPfS_i:
[----:B------:R-:W-:Y:S08]  /*0000*/  LDC R1, c[0x0][0x37c] ;  /* 0x0000df00ff017b82 */ /* 0x000ff00000000800 */
[----:B------:R-:W0:Y:S01]  /*0010*/  LDC R0, c[0x0][0x390] ;  /* 0x0000e400ff007b82 */ /* 0x000e220000000800 */
[----:B------:R-:W1:Y:S07]  /*0020*/  S2R R9, SR_TID.X ;  /* 0x0000000000097919 */ /* 0x000e6e0000002100 */
[----:B------:R-:W1:Y:S08]  /*0030*/  S2UR UR4, SR_CTAID.X ;  /* 0x00000000000479c3 */ /* 0x000e700000002500 */
[----:B------:R-:W1:Y:S01]  /*0040*/  LDC R2, c[0x0][0x360] ;  /* 0x0000d800ff027b82 */ /* 0x000e620000000800 */
[----:B0-----:R-:W-:-:S04]  /*0050*/  LEA.HI R3, R0, R0, RZ, 0x1 ;  /* 0x0000000000037211 */ /* 0x001fc800078f08ff */
[----:B------:R-:W-:-:S05]  /*0060*/  SHF.R.S32.HI R3, RZ, 0x1, R3 ;  /* 0x00000001ff037819 */ /* 0x000fca0000011403 */
[----:B------:R-:W-:-:S05]  /*0070*/  IMAD R5, R3, R3, RZ ;  /* 0x0000000303057224 */ /* 0x000fca00078e02ff */
[----:B------:R-:W-:Y:S01]  /*0080*/  IABS R11, R5 ;  /* 0x00000005000b7213 */ /* 0x000fe20000000000 */
[----:B-1----:R-:W-:Y:S01]  /*0090*/  IMAD R2, R2, UR4, R9 ;  /* 0x0000000402027c24 */ /* 0x002fe2000f8e0209 */
[----:B------:R-:W0:Y:S02]  /*00a0*/  LDCU.64 UR4, c[0x0][0x358] ;  /* 0x00006b00ff0477ac */ /* 0x000e240008000a00 */
[----:B------:R-:W1:Y:S08]  /*00b0*/  I2F.RP R4, R11 ;  /* 0x0000000b00047306 */ /* 0x000e700000209400 */
[----:B-1----:R-:W1:Y:S02]  /*00c0*/  MUFU.RCP R4, R4 ;  /* 0x0000000400047308 */ /* 0x002e640000001000 */
[----:B-1----:R-:W-:Y:S01]  /*00d0*/  VIADD R6, R4, 0xffffffe ;  /* 0x0ffffffe04067836 */ /* 0x002fe20000000000 */
[----:B------:R-:W-:-:S05]  /*00e0*/  IABS R4, R2 ;  /* 0x0000000200047213 */ /* 0x000fca0000000000 */
[----:B------:R1:W2:Y:S02]  /*00f0*/  F2I.FTZ.U32.TRUNC.NTZ R7, R6 ;  /* 0x0000000600077305 */ /* 0x0002a4000021f000 */
[----:B-1----:R-:W-:Y:S02]  /*0100*/  HFMA2 R6, -RZ, RZ, 0, 0 ;  /* 0x00000000ff067431 */ /* 0x002fe400000001ff */
[----:B--2---:R-:W-:-:S04]  /*0110*/  IMAD.MOV R8, RZ, RZ, -R7 ;  /* 0x000000ffff087224 */ /* 0x004fc800078e0a07 */
[----:B------:R-:W-:Y:S01]  /*0120*/  IMAD R9, R8, R11, RZ ;  /* 0x0000000b08097224 */ /* 0x000fe200078e02ff */
[----:B------:R-:W-:-:S03]  /*0130*/  IABS R8, R5 ;  /* 0x0000000500087213 */ /* 0x000fc60000000000 */
[----:B------:R-:W-:Y:S01]  /*0140*/  IMAD.HI.U32 R9, R7, R9, R6 ;  /* 0x0000000907097227 */ /* 0x000fe200078e0006 */
[----:B------:R-:W-:-:S03]  /*0150*/  IABS R7, R3 ;  /* 0x0000000300077213 */ /* 0x000fc60000000000 */
[----:B------:R-:W-:Y:S01]  /*0160*/  IMAD.MOV R13, RZ, RZ, -R8 ;  /* 0x000000ffff0d7224 */ /* 0x000fe200078e0a08 */
[----:B------:R-:W1:Y:S01]  /*0170*/  I2F.RP R10, R7 ;  /* 0x00000007000a7306 */ /* 0x000e620000209400 */
[----:B------:R-:W-:-:S04]  /*0180*/  IMAD.HI.U32 R6, R9, R4, RZ ;  /* 0x0000000409067227 */ /* 0x000fc800078e00ff */
[----:B------:R-:W-:-:S05]  /*0190*/  IMAD R8, R6, R13, R4 ;  /* 0x0000000d06087224 */ /* 0x000fca00078e0204 */
[----:B------:R-:W-:Y:S01]  /*01a0*/  ISETP.GT.U32.AND P1, PT, R11, R8, PT ;  /* 0x000000080b00720c */ /* 0x000fe20003f24070 */
[----:B-1----:R-:W1:-:S12]  /*01b0*/  MUFU.RCP R10, R10 ;  /* 0x0000000a000a7308 */ /* 0x002e580000001000 */
[-C--:B------:R-:W-:Y:S02]  /*01c0*/  @!P1 IADD3 R8, PT, PT, R8, -R11.reuse, RZ ;  /* 0x8000000b08089210 */ /* 0x080fe40007ffe0ff */
[----:B------:R-:W-:Y:S02]  /*01d0*/  @!P1 IADD3 R6, PT, PT, R6, 0x1, RZ ;  /* 0x0000000106069810 */ /* 0x000fe40007ffe0ff */
[----:B------:R-:W-:Y:S02]  /*01e0*/  ISETP.GE.U32.AND P0, PT, R8, R11, PT ;  /* 0x0000000b0800720c */ /* 0x000fe40003f06070 */
[----:B------:R-:W-:Y:S02]  /*01f0*/  LOP3.LUT R8, R2, R5, RZ, 0x3c, !PT ;  /* 0x0000000502087212 */ /* 0x000fe400078e3cff */
[----:B------:R-:W-:Y:S02]  /*0200*/  ISETP.NE.AND P1, PT, R5, RZ, PT ;  /* 0x000000ff0500720c */ /* 0x000fe40003f25270 */
[----:B------:R-:W-:Y:S01]  /*0210*/  ISETP.GE.AND P2, PT, R8, RZ, PT ;  /* 0x000000ff0800720c */ /* 0x000fe20003f46270 */
[----:B-1----:R-:W-:Y:S01]  /*0220*/  VIADD R8, R10, 0xffffffe ;  /* 0x0ffffffe0a087836 */ /* 0x002fe20000000000 */
[----:B------:R-:W-:-:S03]  /*0230*/  IABS R11, R3 ;  /* 0x00000003000b7213 */ /* 0x000fc60000000000 */
[----:B------:R1:W2:Y:S01]  /*0240*/  F2I.FTZ.U32.TRUNC.NTZ R9, R8 ;  /* 0x0000000800097305 */ /* 0x0002a2000021f000 */
[----:B------:R-:W-:Y:S01]  /*0250*/  IADD3 R11, PT, PT, RZ, -R11, RZ ;  /* 0x8000000bff0b7210 */ /* 0x000fe20007ffe0ff */
[----:B------:R-:W-:-:S06]  /*0260*/  @P0 VIADD R6, R6, 0x1 ;  /* 0x0000000106060836 */ /* 0x000fcc0000000000 */
[----:B------:R-:W-:Y:S01]  /*0270*/  @!P2 IADD3 R6, PT, PT, -R6, RZ, RZ ;  /* 0x000000ff0606a210 */ /* 0x000fe20007ffe1ff */
[----:B-1----:R-:W-:Y:S01]  /*0280*/  IMAD.MOV.U32 R8, RZ, RZ, RZ ;  /* 0x000000ffff087224 */ /* 0x002fe200078e00ff */
[----:B------:R-:W-:-:S04]  /*0290*/  @!P1 LOP3.LUT R6, RZ, R5, RZ, 0x33, !PT ;  /* 0x00000005ff069212 */ /* 0x000fc800078e33ff */
[----:B------:R-:W-:Y:S01]  /*02a0*/  IADD3 R10, PT, PT, -R6, RZ, RZ ;  /* 0x000000ff060a7210 */ /* 0x000fe20007ffe1ff */
[----:B--2---:R-:W-:-:S04]  /*02b0*/  IMAD.MOV R12, RZ, RZ, -R9 ;  /* 0x000000ffff0c7224 */ /* 0x004fc800078e0a09 */
[----:B------:R-:W-:Y:S02]  /*02c0*/  IMAD R10, R5, R10, R2 ;  /* 0x0000000a050a7224 */ /* 0x000fe400078e0202 */
[----:B------:R-:W-:-:S03]  /*02d0*/  IMAD R5, R12, R7, RZ ;  /* 0x000000070c057224 */ /* 0x000fc600078e02ff */
[----:B------:R-:W-:Y:S01]  /*02e0*/  IABS R12, R10 ;  /* 0x0000000a000c7213 */ /* 0x000fe20000000000 */
[----:B------:R-:W-:Y:S01]  /*02f0*/  IMAD.HI.U32 R9, R9, R5, R8 ;  /* 0x0000000509097227 */ /* 0x000fe200078e0008 */
[----:B------:R-:W-:-:S04]  /*0300*/  LOP3.LUT R10, R10, R3, RZ, 0x3c, !PT ;  /* 0x000000030a0a7212 */ /* 0x000fc800078e3cff */
[----:B------:R-:W-:Y:S01]  /*0310*/  ISETP.GE.AND P2, PT, R10, RZ, PT ;  /* 0x000000ff0a00720c */ /* 0x000fe20003f46270 */
[----:B------:R-:W-:-:S04]  /*0320*/  IMAD.HI.U32 R5, R9, R4, RZ ;  /* 0x0000000409057227 */ /* 0x000fc800078e00ff */
[----:B------:R-:W-:Y:S02]  /*0330*/  IMAD R8, R5, R11, R4 ;  /* 0x0000000b05087224 */ /* 0x000fe400078e0204 */
[----:B------:R-:W-:-:S03]  /*0340*/  IMAD.HI.U32 R9, R9, R12, RZ ;  /* 0x0000000c09097227 */ /* 0x000fc600078e00ff */
[----:B------:R-:W-:Y:S01]  /*0350*/  ISETP.GT.U32.AND P1, PT, R7, R8, PT ;  /* 0x000000080700720c */ /* 0x000fe20003f24070 */
[----:B------:R-:W-:-:S05]  /*0360*/  IMAD R4, R9, R11, R12 ;  /* 0x0000000b09047224 */ /* 0x000fca00078e020c */
[----:B------:R-:W-:-:S07]  /*0370*/  ISETP.GT.U32.AND P0, PT, R7, R4, PT ;  /* 0x000000040700720c */ /* 0x000fce0003f04070 */
[----:B------:R-:W-:Y:S01]  /*0380*/  @!P1 IMAD.IADD R8, R8, 0x1, -R7 ;  /* 0x0000000108089824 */ /* 0x000fe200078e0a07 */
[----:B------:R-:W-:-:S04]  /*0390*/  ISETP.GE.AND P1, PT, R2, RZ, PT ;  /* 0x000000ff0200720c */ /* 0x000fc80003f26270 */
[----:B------:R-:W-:Y:S01]  /*03a0*/  ISETP.GT.U32.AND P4, PT, R7, R8, PT ;  /* 0x000000080700720c */ /* 0x000fe20003f84070 */
[----:B------:R-:W-:Y:S01]  /*03b0*/  @!P0 VIADD R9, R9, 0x1 ;  /* 0x0000000109098836 */ /* 0x000fe20000000000 */
[-C--:B------:R-:W-:Y:S02]  /*03c0*/  @!P0 IADD3 R4, PT, PT, R4, -R7.reuse, RZ ;  /* 0x8000000704048210 */ /* 0x080fe40007ffe0ff */
[----:B------:R-:W-:Y:S02]  /*03d0*/  ISETP.NE.AND P0, PT, R3, RZ, PT ;  /* 0x000000ff0300720c */ /* 0x000fe40003f05270 */
[-C--:B------:R-:W-:Y:S02]  /*03e0*/  ISETP.GE.U32.AND P3, PT, R4, R7.reuse, PT ;  /* 0x000000070400720c */ /* 0x080fe40003f66070 */
[----:B------:R-:W1:Y:S05]  /*03f0*/  LDC.64 R4, c[0x0][0x388] ;  /* 0x0000e200ff047b82 */ /* 0x000e6a0000000a00 */
[----:B------:R-:W-:-:S04]  /*0400*/  @!P4 IADD3 R8, PT, PT, R8, -R7, RZ ;  /* 0x800000070808c210 */ /* 0x000fc80007ffe0ff */
[----:B------:R-:W-:Y:S02]  /*0410*/  MOV R7, R8 ;  /* 0x0000000800077202 */ /* 0x000fe40000000f00 */
[----:B------:R-:W-:Y:S01]  /*0420*/  @P3 VIADD R9, R9, 0x1 ;  /* 0x0000000109093836 */ /* 0x000fe20000000000 */
[----:B------:R-:W-:Y:S01]  /*0430*/  LOP3.LUT R8, RZ, R3, RZ, 0x33, !PT ;  /* 0x00000003ff087212 */ /* 0x000fe200078e33ff */
[----:B------:R-:W-:Y:S02]  /*0440*/  IMAD R3, R0, R0, RZ ;  /* 0x0000000000037224 */ /* 0x000fe400078e02ff */
[----:B------:R-:W-:Y:S01]  /*0450*/  @!P1 IMAD.MOV R7, RZ, RZ, -R7 ;  /* 0x000000ffff079224 */ /* 0x000fe200078e0a07 */
[----:B------:R-:W-:-:S04]  /*0460*/  @!P2 IADD3 R9, PT, PT, -R9, RZ, RZ ;  /* 0x000000ff0909a210 */ /* 0x000fc80007ffe1ff */
[C---:B------:R-:W-:Y:S02]  /*0470*/  SEL R7, R8.reuse, R7, !P0 ;  /* 0x0000000708077207 */ /* 0x040fe40004000000 */
[----:B------:R-:W-:-:S05]  /*0480*/  SEL R8, R8, R9, !P0 ;  /* 0x0000000908087207 */ /* 0x000fca0004000000 */
[----:B------:R-:W-:Y:S02]  /*0490*/  IMAD R7, R8, R0, R7 ;  /* 0x0000000008077224 */ /* 0x000fe400078e0207 */
[----:B------:R-:W2:Y:S02]  /*04a0*/  LDC.64 R8, c[0x0][0x380] ;  /* 0x0000e000ff087b82 */ /* 0x000ea40000000a00 */
[----:B------:R-:W-:-:S04]  /*04b0*/  IMAD.SHL.U32 R7, R7, 0x2, RZ ;  /* 0x0000000207077824 */ /* 0x000fc800078e00ff */
[----:B------:R-:W-:-:S04]  /*04c0*/  IMAD R3, R6, R3, R7 ;  /* 0x0000000306037224 */ /* 0x000fc800078e0207 */
[----:B-1----:R-:W-:-:S05]  /*04d0*/  IMAD.WIDE R4, R3, 0x4, R4 ;  /* 0x0000000403047825 */ /* 0x002fca00078e0204 */
[----:B0-----:R-:W3:Y:S01]  /*04e0*/  LDG.E R3, desc[UR4][R4.64] ;  /* 0x0000000404037981 */ /* 0x001ee2000c1e1900 */
[----:B------:R-:W-:-:S03]  /*04f0*/  IMAD.WIDE R6, R0, 0x4, R4 ;  /* 0x0000000400067825 */ /* 0x000fc600078e0204 */
[----:B------:R-:W3:Y:S04]  /*0500*/  LDG.E R0, desc[UR4][R4.64+0x4] ;  /* 0x0000040404007981 */ /* 0x000ee8000c1e1900 */
[----:B------:R-:W4:Y:S04]  /*0510*/  LDG.E R11, desc[UR4][R6.64] ;  /* 0x00000004060b7981 */ /* 0x000f28000c1e1900 */
[----:B------:R-:W5:Y:S01]  /*0520*/  LDG.E R13, desc[UR4][R6.64+0x4] ;  /* 0x00000404060d7981 */ /* 0x000f62000c1e1900 */
[----:B---3--:R-:W-:Y:S01]  /*0530*/  FADD R0, R3, R0 ;  /* 0x0000000003007221 */ /* 0x008fe20000000000 */
[----:B--2---:R-:W-:-:S04]  /*0540*/  IMAD.WIDE R2, R2, 0x4, R8 ;  /* 0x0000000402027825 */ /* 0x004fc800078e0208 */
[----:B----4-:R-:W-:-:S04]  /*0550*/  FADD R0, R0, R11 ;  /* 0x0000000b00007221 */ /* 0x010fc80000000000 */
[----:B-----5:R-:W-:-:S04]  /*0560*/  FADD R0, R0, R13 ;  /* 0x0000000d00007221 */ /* 0x020fc80000000000 */
[----:B------:R-:W-:-:S05]  /*0570*/  FMUL R9, R0, 0.25 ;  /* 0x3e80000000097820 */ /* 0x000fca0000400000 */
[----:B------:R-:W-:Y:S01]  /*0580*/  STG.E desc[UR4][R2.64], R9 ;  /* 0x0000000902007986 */ /* 0x000fe2000c101904 */
[----:B------:R-:W-:Y:S05]  /*0590*/  EXIT ;  /* 0x000000000000794d */ /* 0x000fea0003800000 */
.L_x_0:
[----:B------:R-:W-:-:S00]  /*05a0*/  BRA `(.L_x_0) ;  /* 0xfffffffc00fc7947 */ /* 0x000fc0000383ffff */
[----:B------:R-:W-:-:S00]  /*05b0*/  NOP ;  /* 0x0000000000007918 */ /* 0x000fc00000000000 */
        /* <DEDUP_REMOVED lines=12> */
.L_x_1:


//--------------------- .nv.shared.reserved.0     --------------------------
	.section	.nv.shared.reserved.0,"aw",@nobits
	.weak		__nv_reservedSMEM_offset_0_alias
	.size		__nv_reservedSMEM_offset_0_alias, 0, 64
	.other		__nv_reservedSMEM_offset_0_alias,@"STO_CUDA_RESERVED_SHARED STV_DEFAULT"
__nv_reservedSMEM_offset_0_alias:
	.zero		0
	.zero		64


//--------------------- .nv.constant0._Z6MatMoyPfS_i --------------------------
	.section	.nv.constant0._Z6MatMoyPfS_i,"a",@progbits
	.sectionflags	@""
	.align	4
.nv.constant0._Z6MatMoyPfS_i:
	.zero		916


//--------------------- SYMBOLS --------------------------

	.type		.nv.reservedSmem.offset0,@object
	.size		.nv.reservedSmem.offset0,0x4
